//
// Generated by NVIDIA NVVM Compiler
//
// Compiler Build ID: CL-36424714
// Cuda compilation tools, release 13.0, V13.0.88
// Based on NVVM 20.0.0
//

.version 9.0
.target sm_100
.address_size 64

	// .globl	_Z30transpose_naive_read_coalescedPfPKfii

.visible .entry _Z30transpose_naive_read_coalescedPfPKfii(
	.param .u64 .ptr .align 1 _Z30transpose_naive_read_coalescedPfPKfii_param_0,
	.param .u64 .ptr .align 1 _Z30transpose_naive_read_coalescedPfPKfii_param_1,
	.param .u32 _Z30transpose_naive_read_coalescedPfPKfii_param_2,
	.param .u32 _Z30transpose_naive_read_coalescedPfPKfii_param_3
)
{
	.reg .pred 	%p<4>;
	.reg .b32 	%r<13>;
	.reg .b32 	%f<2>;
	.reg .b64 	%rd<9>;

	ld.param.u64 	%rd1, [_Z30transpose_naive_read_coalescedPfPKfii_param_0];
	ld.param.u64 	%rd2, [_Z30transpose_naive_read_coalescedPfPKfii_param_1];
	ld.param.u32 	%r3, [_Z30transpose_naive_read_coalescedPfPKfii_param_2];
	ld.param.u32 	%r4, [_Z30transpose_naive_read_coalescedPfPKfii_param_3];
	mov.u32 	%r5, %ctaid.x;
	mov.u32 	%r6, %ctaid.y;
	mov.u32 	%r7, %tid.x;
	mov.u32 	%r8, %tid.y;
	mov.u32 	%r9, %ntid.y;
	mad.lo.s32 	%r1, %r6, %r9, %r8;
	mov.u32 	%r10, %ntid.x;
	mad.lo.s32 	%r2, %r5, %r10, %r7;
	setp.ge.s32 	%p1, %r1, %r3;
	setp.ge.s32 	%p2, %r2, %r4;
	or.pred  	%p3, %p1, %p2;
	@%p3 bra 	$L__BB0_2;
	cvta.to.global.u64 	%rd3, %rd2;
	cvta.to.global.u64 	%rd4, %rd1;
	mad.lo.s32 	%r11, %r4, %r1, %r2;
	mul.wide.s32 	%rd5, %r11, 4;
	add.s64 	%rd6, %rd3, %rd5;
	ld.global.f32 	%f1, [%rd6];
	mad.lo.s32 	%r12, %r3, %r2, %r1;
	mul.wide.s32 	%rd7, %r12, 4;
	add.s64 	%rd8, %rd4, %rd7;
	st.global.f32 	[%rd8], %f1;
$L__BB0_2:
	ret;

}
	// .globl	_Z31transpose_naive_write_coalescedPfPKfii
.visible .entry _Z31transpose_naive_write_coalescedPfPKfii(
	.param .u64 .ptr .align 1 _Z31transpose_naive_write_coalescedPfPKfii_param_0,
	.param .u64 .ptr .align 1 _Z31transpose_naive_write_coalescedPfPKfii_param_1,
	.param .u32 _Z31transpose_naive_write_coalescedPfPKfii_param_2,
	.param .u32 _Z31transpose_naive_write_coalescedPfPKfii_param_3
)
{
	.reg .pred 	%p<4>;
	.reg .b32 	%r<13>;
	.reg .b32 	%f<2>;
	.reg .b64 	%rd<9>;

	ld.param.u64 	%rd1, [_Z31transpose_naive_write_coalescedPfPKfii_param_0];
	ld.param.u64 	%rd2, [_Z31transpose_naive_write_coalescedPfPKfii_param_1];
	ld.param.u32 	%r3, [_Z31transpose_naive_write_coalescedPfPKfii_param_2];
	ld.param.u32 	%r4, [_Z31transpose_naive_write_coalescedPfPKfii_param_3];
	mov.u32 	%r5, %ctaid.x;
	mov.u32 	%r6, %ctaid.y;
	mov.u32 	%r7, %tid.x;
	mov.u32 	%r8, %tid.y;
	mov.u32 	%r9, %ntid.y;
	mad.lo.s32 	%r1, %r6, %r9, %r8;
	mov.u32 	%r10, %ntid.x;
	mad.lo.s32 	%r2, %r5, %r10, %r7;
	setp.ge.s32 	%p1, %r1, %r4;
	setp.ge.s32 	%p2, %r2, %r3;
	or.pred  	%p3, %p2, %p1;
	@%p3 bra 	$L__BB1_2;
	cvta.to.global.u64 	%rd3, %rd2;
	cvta.to.global.u64 	%rd4, %rd1;
	mad.lo.s32 	%r11, %r4, %r2, %r1;
	mul.wide.s32 	%rd5, %r11, 4;
	add.s64 	%rd6, %rd3, %rd5;
	ld.global.f32 	%f1, [%rd6];
	mad.lo.s32 	%r12, %r3, %r1, %r2;
	mul.wide.s32 	%rd7, %r12, 4;
	add.s64 	%rd8, %rd4, %rd7;
	st.global.f32 	[%rd8], %f1;
$L__BB1_2:
	ret;

}


// ===== COMPILED SASS (sm_100) =====

	.target	sm_100

	.elftype	@"ET_EXEC"


//--------------------- .note.nv.tkinfo           --------------------------
	.section	.note.nv.tkinfo,"",@"SHT_NOTE"
	.sectionflags	@"SHF_NOTE_NV_TKINFO"
	.tkinfo
        /*0018*/ 	.word	0x00000002
        /*0030*/ 	.string	""
        /*0030*/ 	.string	"ptxas"
        /*0030*/ 	.string	"Cuda compilation tools, release 13.0, V13.0.88"
        /*0030*/ 	.string	"Build cuda_13.0.r13.0/compiler.36424714_0"
        /*0030*/ 	.string	"-arch sm_100 -m 64 "



//--------------------- .note.nv.cuinfo           --------------------------
	.section	.note.nv.cuinfo,"",@"SHT_NOTE"
	.sectionflags	@"SHF_NOTE_NV_CUINFO"
        /*0018*/ 	.short	0x0002
        /*001a*/ 	.short	0x0064
        /*001c*/ 	.short	0x0082
	.zero		2


//--------------------- .nv.info                  --------------------------
	.section	.nv.info,"",@"SHT_CUDA_INFO"
	.align	4


	//----- nvinfo : EIATTR_REGCOUNT
	.align		4
        /*0000*/ 	.byte	0x04, 0x2f
        /*0002*/ 	.short	(.L_1 - .L_0)
	.align		4
.L_0:
        /*0004*/ 	.word	index@(_Z30transpose_naive_read_coalescedPfPKfii)
        /*0008*/ 	.word	0x0000000a


	//----- nvinfo : EIATTR_FRAME_SIZE
	.align		4
.L_1:
        /*000c*/ 	.byte	0x04, 0x11
        /*000e*/ 	.short	(.L_3 - .L_2)
	.align		4
.L_2:
        /*0010*/ 	.word	index@(_Z30transpose_naive_read_coalescedPfPKfii)
        /*0014*/ 	.word	0x00000000


	//----- nvinfo : EIATTR_REGCOUNT
	.align		4
.L_3:
        /*0018*/ 	.byte	0x04, 0x2f
        /*001a*/ 	.short	(.L_5 - .L_4)
	.align		4
.L_4:
        /*001c*/ 	.word	index@(_Z31transpose_naive_write_coalescedPfPKfii)
        /*0020*/ 	.word	0x0000000a


	//----- nvinfo : EIATTR_FRAME_SIZE
	.align		4
.L_5:
        /*0024*/ 	.byte	0x04, 0x11
        /*0026*/ 	.short	(.L_7 - .L_6)
	.align		4
.L_6:
        /*0028*/ 	.word	index@(_Z31transpose_naive_write_coalescedPfPKfii)
        /*002c*/ 	.word	0x00000000


	//----- nvinfo : EIATTR_MIN_STACK_SIZE
	.align		4
.L_7:
        /*0030*/ 	.byte	0x04, 0x12
        /*0032*/ 	.short	(.L_9 - .L_8)
	.align		4
.L_8:
        /*0034*/ 	.word	index@(_Z31transpose_naive_write_coalescedPfPKfii)
        /*0038*/ 	.word	0x00000000


	//----- nvinfo : EIATTR_MIN_STACK_SIZE
	.align		4
.L_9:
        /*003c*/ 	.byte	0x04, 0x12
        /*003e*/ 	.short	(.L_11 - .L_10)
	.align		4
.L_10:
        /*0040*/ 	.word	index@(_Z30transpose_naive_read_coalescedPfPKfii)
        /*0044*/ 	.word	0x00000000
.L_11:


//--------------------- .nv.compat                --------------------------
	.section	.nv.compat,"",@"SHT_CUDA_COMPAT_INFO"
	.align	4
        /*0000*/ 	.byte	0x02, 0x09, 0x00, 0x00, 0x02, 0x02, 0x01, 0x00, 0x02, 0x05, 0x05, 0x00, 0x03, 0x07, 0x01, 0x01
        /*0010*/ 	.byte	0x02, 0x03, 0x00, 0x00, 0x02, 0x06, 0x01, 0x00, 0x04, 0x0b, 0x08, 0x00, 0x09, 0x00, 0x00, 0x00
        /*0020*/ 	.byte	0x00, 0x00, 0x00, 0x00


//--------------------- .nv.info._Z31transpose_naive_write_coalescedPfPKfii --------------------------
	.section	.nv.info._Z31transpose_naive_write_coalescedPfPKfii,"",@"SHT_CUDA_INFO"
	.sectionflags	@""
	.align	4


	//----- nvinfo : EIATTR_CUDA_API_VERSION
	.align		4
        /*0000*/ 	.byte	0x04, 0x37
        /*0002*/ 	.short	(.L_13 - .L_12)
.L_12:
        /*0004*/ 	.word	0x00000082


	//----- nvinfo : EIATTR_KPARAM_INFO
	.align		4
.L_13:
        /*0008*/ 	.byte	0x04, 0x17
        /*000a*/ 	.short	(.L_15 - .L_14)
.L_14:
        /*000c*/ 	.word	0x00000000
        /*0010*/ 	.short	0x0003
        /*0012*/ 	.short	0x0014
        /*0014*/ 	.byte	0x00, 0xf0, 0x11, 0x00


	//----- nvinfo : EIATTR_KPARAM_INFO
	.align		4
.L_15:
        /*0018*/ 	.byte	0x04, 0x17
        /*001a*/ 	.short	(.L_17 - .L_16)
.L_16:
        /*001c*/ 	.word	0x00000000
        /*0020*/ 	.short	0x0002
        /*0022*/ 	.short	0x0010
        /*0024*/ 	.byte	0x00, 0xf0, 0x11, 0x00


	//----- nvinfo : EIATTR_KPARAM_INFO
	.align		4
.L_17:
        /*0028*/ 	.byte	0x04, 0x17
        /*002a*/ 	.short	(.L_19 - .L_18)
.L_18:
        /*002c*/ 	.word	0x00000000
        /*0030*/ 	.short	0x0001
        /*0032*/ 	.short	0x0008
        /*0034*/ 	.byte	0x00, 0xf5, 0x21, 0x00


	//----- nvinfo : EIATTR_KPARAM_INFO
	.align		4
.L_19:
        /*0038*/ 	.byte	0x04, 0x17
        /*003a*/ 	.short	(.L_21 - .L_20)
.L_20:
        /*003c*/ 	.word	0x00000000
        /*0040*/ 	.short	0x0000
        /*0042*/ 	.short	0x0000
        /*0044*/ 	.byte	0x00, 0xf5, 0x21, 0x00


	//----- nvinfo : EIATTR_SPARSE_MMA_MASK
	.align		4
.L_21:
        /*0048*/ 	.byte	0x03, 0x50
        /*004a*/ 	.short	0x0000


	//----- nvinfo : EIATTR_MAXREG_COUNT
	.align		4
        /*004c*/ 	.byte	0x03, 0x1b
        /*004e*/ 	.short	0x00ff


	//----- nvinfo : EIATTR_MERCURY_ISA_VERSION
	.align		4
        /*0050*/ 	.byte	0x03, 0x5f
        /*0052*/ 	.short	0x0101


	//----- nvinfo : EIATTR_VRC_CTA_INIT_COUNT
	.align		4
        /*0054*/ 	.byte	0x02, 0x4a
	.zero		1
	.zero		1


	//----- nvinfo : EIATTR_EXIT_INSTR_OFFSETS
	.align		4
        /*0058*/ 	.byte	0x04, 0x1c
        /*005a*/ 	.short	(.L_23 - .L_22)


	//   ....[0]....
.L_22:
        /*005c*/ 	.word	0x000000c0


	//   ....[1]....
        /*0060*/ 	.word	0x00000160


	//----- nvinfo : EIATTR_CBANK_PARAM_SIZE
	.align		4
.L_23:
        /*0064*/ 	.byte	0x03, 0x19
        /*0066*/ 	.short	0x0018


	//----- nvinfo : EIATTR_PARAM_CBANK
	.align		4
        /*0068*/ 	.byte	0x04, 0x0a
        /*006a*/ 	.short	(.L_25 - .L_24)
	.align		4
.L_24:
        /*006c*/ 	.word	index@(.nv.constant0._Z31transpose_naive_write_coalescedPfPKfii)
        /*0070*/ 	.short	0x0380
        /*0072*/ 	.short	0x0018


	//----- nvinfo : EIATTR_SW_WAR
	.align		4
.L_25:
        /*0074*/ 	.byte	0x04, 0x36
        /*0076*/ 	.short	(.L_27 - .L_26)
.L_26:
        /*0078*/ 	.word	0x00000008
.L_27:


//--------------------- .nv.info._Z30transpose_naive_read_coalescedPfPKfii --------------------------
	.section	.nv.info._Z30transpose_naive_read_coalescedPfPKfii,"",@"SHT_CUDA_INFO"
	.sectionflags	@""
	.align	4


	//----- nvinfo : EIATTR_CUDA_API_VERSION
	.align		4
        /*0000*/ 	.byte	0x04, 0x37
        /*0002*/ 	.short	(.L_29 - .L_28)
.L_28:
        /*0004*/ 	.word	0x00000082


	//----- nvinfo : EIATTR_KPARAM_INFO
	.align		4
.L_29:
        /*0008*/ 	.byte	0x04, 0x17
        /*000a*/ 	.short	(.L_31 - .L_30)
.L_30:
        /*000c*/ 	.word	0x00000000
        /*0010*/ 	.short	0x0003
        /*0012*/ 	.short	0x0014
        /*0014*/ 	.byte	0x00, 0xf0, 0x11, 0x00


	//----- nvinfo : EIATTR_KPARAM_INFO
	.align		4
.L_31:
        /*0018*/ 	.byte	0x04, 0x17
        /*001a*/ 	.short	(.L_33 - .L_32)
.L_32:
        /*001c*/ 	.word	0x00000000
        /*0020*/ 	.short	0x0002
        /*0022*/ 	.short	0x0010
        /*0024*/ 	.byte	0x00, 0xf0, 0x11, 0x00


	//----- nvinfo : EIATTR_KPARAM_INFO
	.align		4
.L_33:
        /*0028*/ 	.byte	0x04, 0x17
        /*002a*/ 	.short	(.L_35 - .L_34)
.L_34:
        /*002c*/ 	.word	0x00000000
        /*0030*/ 	.short	0x0001
        /*0032*/ 	.short	0x0008
        /*0034*/ 	.byte	0x00, 0xf5, 0x21, 0x00


	//----- nvinfo : EIATTR_KPARAM_INFO
	.align		4
.L_35:
        /*0038*/ 	.byte	0x04, 0x17
        /*003a*/ 	.short	(.L_37 - .L_36)
.L_36:
        /*003c*/ 	.word	0x00000000
        /*0040*/ 	.short	0x0000
        /*0042*/ 	.short	0x0000
        /*0044*/ 	.byte	0x00, 0xf5, 0x21, 0x00


	//----- nvinfo : EIATTR_SPARSE_MMA_MASK
	.align		4
.L_37:
        /*0048*/ 	.byte	0x03, 0x50
        /*004a*/ 	.short	0x0000


	//----- nvinfo : EIATTR_MAXREG_COUNT
	.align		4
        /*004c*/ 	.byte	0x03, 0x1b
        /*004e*/ 	.short	0x00ff


	//----- nvinfo : EIATTR_MERCURY_ISA_VERSION
	.align		4
        /*0050*/ 	.byte	0x03, 0x5f
        /*0052*/ 	.short	0x0101


	//----- nvinfo : EIATTR_VRC_CTA_INIT_COUNT
	.align		4
        /*0054*/ 	.byte	0x02, 0x4a
	.zero		1
	.zero		1


	//----- nvinfo : EIATTR_EXIT_INSTR_OFFSETS
	.align		4
        /*0058*/ 	.byte	0x04, 0x1c
        /*005a*/ 	.short	(.L_39 - .L_38)


	//   ....[0]....
.L_38:
        /*005c*/ 	.word	0x000000c0


	//   ....[1]....
        /*0060*/ 	.word	0x00000160


	//----- nvinfo : EIATTR_CBANK_PARAM_SIZE
	.align		4
.L_39:
        /*0064*/ 	.byte	0x03, 0x19
        /*0066*/ 	.short	0x0018


	//----- nvinfo : EIATTR_PARAM_CBANK
	.align		4
        /*0068*/ 	.byte	0x04, 0x0a
        /*006a*/ 	.short	(.L_41 - .L_40)
	.align		4
.L_40:
        /*006c*/ 	.word	index@(.nv.constant0._Z30transpose_naive_read_coalescedPfPKfii)
        /*0070*/ 	.short	0x0380
        /*0072*/ 	.short	0x0018


	//----- nvinfo : EIATTR_SW_WAR
	.align		4
.L_41:
        /*0074*/ 	.byte	0x04, 0x36
        /*0076*/ 	.short	(.L_43 - .L_42)
.L_42:
        /*0078*/ 	.word	0x00000008
.L_43:


//--------------------- .nv.callgraph             --------------------------
	.section	.nv.callgraph,"",@"SHT_CUDA_CALLGRAPH"
	.align	4
	.sectionentsize	8
	.align		4
        /*0000*/ 	.word	0x00000000
	.align		4
        /*0004*/ 	.word	0xffffffff
	.align		4
        /*0008*/ 	.word	0x00000000
	.align		4
        /*000c*/ 	.word	0xfffffffe
	.align		4
        /*0010*/ 	.word	0x00000000
	.align		4
        /*0014*/ 	.word	0xfffffffd
	.align		4
        /*0018*/ 	.word	0x00000000
	.align		4
        /*001c*/ 	.word	0xfffffffc


//--------------------- .text._Z31transpose_naive_write_coalescedPfPKfii --------------------------
	.section	.text._Z31transpose_naive_write_coalescedPfPKfii,"ax",@progbits
	.align	128
        .global         _Z31transpose_naive_write_coalescedPfPKfii
        .type           _Z31transpose_naive_write_coalescedPfPKfii,@function
        .size           _Z31transpose_naive_write_coalescedPfPKfii,(.L_x_2 - _Z31transpose_naive_write_coalescedPfPKfii)
        .other          _Z31transpose_naive_write_coalescedPfPKfii,@"STO_CUDA_ENTRY STV_DEFAULT"
_Z31transpose_naive_write_coalescedPfPKfii:
.text._Z31transpose_naive_write_coalescedPfPKfii:
[----:B------:R-:W-:Y:S01]  /*0000*/  LDC R1, c[0x0][0x37c] ;  /* 0x0000df00ff017b82 */ /* 0x000fe20000000800 */
[----:B------:R-:W0:Y:S07]  /*0010*/  S2R R0, SR_TID.Y ;  /* 0x0000000000007919 */ /* 0x000e2e0000002200 */
[----:B------:R-:W0:Y:S01]  /*0020*/  S2UR UR5, SR_CTAID.Y ;  /* 0x00000000000579c3 */ /* 0x000e220000002600 */
[----:B------:R-:W1:Y:S01]  /*0030*/  LDCU.64 UR6, c[0x0][0x390] ;  /* 0x00007200ff0677ac */ /* 0x000e620008000a00 */
[----:B------:R-:W2:Y:S06]  /*0040*/  S2R R7, SR_TID.X ;  /* 0x0000000000077919 */ /* 0x000eac0000002100 */
[----:B------:R-:W0:Y:S08]  /*0050*/  LDC R3, c[0x0][0x364] ;  /* 0x0000d900ff037b82 */ /* 0x000e300000000800 */
[----:B------:R-:W2:Y:S08]  /*0060*/  S2UR UR4, SR_CTAID.X ;  /* 0x00000000000479c3 */ /* 0x000eb00000002500 */
[----:B------:R-:W2:Y:S01]  /*0070*/  LDC R2, c[0x0][0x360] ;  /* 0x0000d800ff027b82 */ /* 0x000ea20000000800 */
[----:B0-----:R-:W-:-:S05]  /*0080*/  IMAD R0, R3, UR5, R0 ;  /* 0x0000000503007c24 */ /* 0x001fca000f8e0200 */
[----:B-1----:R-:W-:Y:S01]  /*0090*/  ISETP.GE.AND P0, PT, R0, UR7, PT ;  /* 0x0000000700007c0c */ /* 0x002fe2000bf06270 */
[----:B--2---:R-:W-:-:S05]  /*00a0*/  IMAD R7, R2, UR4, R7 ;  /* 0x0000000402077c24 */ /* 0x004fca000f8e0207 */
[----:B------:R-:W-:-:S13]  /*00b0*/  ISETP.GE.OR P0, PT, R7, UR6, P0 ;  /* 0x0000000607007c0c */ /* 0x000fda0008706670 */
[----:B------:R-:W-:Y:S05]  /*00c0*/  @P0 EXIT ;  /* 0x000000000000094d */ /* 0x000fea0003800000 */
[----:B------:R-:W0:Y:S01]  /*00d0*/  LDC.64 R2, c[0x0][0x388] ;  /* 0x0000e200ff027b82 */ /* 0x000e220000000a00 */
[----:B------:R-:W1:Y:S01]  /*00e0*/  LDCU.64 UR4, c[0x0][0x358] ;  /* 0x00006b00ff0477ac */ /* 0x000e620008000a00 */
[----:B------:R-:W-:-:S04]  /*00f0*/  IMAD R5, R7, UR7, R0 ;  /* 0x0000000707057c24 */ /* 0x000fc8000f8e0200 */
[----:B0-----:R-:W-:Y:S02]  /*0100*/  IMAD.WIDE R2, R5, 0x4, R2 ;  /* 0x0000000405027825 */ /* 0x001fe400078e0202 */
[----:B------:R-:W0:Y:S04]  /*0110*/  LDC.64 R4, c[0x0][0x380] ;  /* 0x0000e000ff047b82 */ /* 0x000e280000000a00 */
[----:B-1----:R-:W2:Y:S01]  /*0120*/  LDG.E R3, desc[UR4][R2.64] ;  /* 0x0000000402037981 */ /* 0x002ea2000c1e1900 */
[----:B------:R-:W-:-:S04]  /*0130*/  IMAD R7, R0, UR6, R7 ;  /* 0x0000000600077c24 */ /* 0x000fc8000f8e0207 */
[----:B0-----:R-:W-:-:S05]  /*0140*/  IMAD.WIDE R4, R7, 0x4, R4 ;  /* 0x0000000407047825 */ /* 0x001fca00078e0204 */
[----:B--2---:R-:W-:Y:S01]  /*0150*/  STG.E desc[UR4][R4.64], R3 ;  /* 0x0000000304007986 */ /* 0x004fe2000c101904 */
[----:B------:R-:W-:Y:S05]  /*0160*/  EXIT ;  /* 0x000000000000794d */ /* 0x000fea0003800000 */
.L_x_0:
[----:B------:R-:W-:-:S00]  /*0170*/  BRA `(.L_x_0) ;  /* 0xfffffffc00fc7947 */ /* 0x000fc0000383ffff */
[----:B------:R-:W-:-:S00]  /*0180*/  NOP ;  /* 0x0000000000007918 */ /* 0x000fc00000000000 */
[----:B------:R-:W-:-:S00]  /*0190*/  NOP ;  /* 0x0000000000007918 */ /* 0x000fc00000000000 */
[----:B------:R-:W-:-:S00]  /*01a0*/  NOP ;  /* 0x0000000000007918 */ /* 0x000fc00000000000 */
[----:B------:R-:W-:-:S00]  /*01b0*/  NOP ;  /* 0x0000000000007918 */ /* 0x000fc00000000000 */
[----:B------:R-:W-:-:S00]  /*01c0*/  NOP ;  /* 0x0000000000007918 */ /* 0x000fc00000000000 */
[----:B------:R-:W-:-:S00]  /*01d0*/  NOP ;  /* 0x0000000000007918 */ /* 0x000fc00000000000 */
[----:B------:R-:W-:-:S00]  /*01e0*/  NOP ;  /* 0x0000000000007918 */ /* 0x000fc00000000000 */
[----:B------:R-:W-:-:S00]  /*01f0*/  NOP ;  /* 0x0000000000007918 */ /* 0x000fc00000000000 */
.L_x_2:


//--------------------- .text._Z30transpose_naive_read_coalescedPfPKfii --------------------------
	.section	.text._Z30transpose_naive_read_coalescedPfPKfii,"ax",@progbits
	.align	128
        .global         _Z30transpose_naive_read_coalescedPfPKfii
        .type           _Z30transpose_naive_read_coalescedPfPKfii,@function
        .size           _Z30transpose_naive_read_coalescedPfPKfii,(.L_x_3 - _Z30transpose_naive_read_coalescedPfPKfii)
        .other          _Z30transpose_naive_read_coalescedPfPKfii,@"STO_CUDA_ENTRY STV_DEFAULT"
_Z30transpose_naive_read_coalescedPfPKfii:
.text._Z30transpose_naive_read_coalescedPfPKfii:
[----:B------:R-:W-:Y:S01]  /*0000*/  LDC R1, c[0x0][0x37c] ;  /* 0x0000df00ff017b82 */ /* 0x000fe20000000800 */
[----:B------:R-:W0:Y:S07]  /*0010*/  S2R R7, SR_TID.X ;  /* 0x0000000000077919 */ /* 0x000e2e0000002100 */
[----:B------:R-:W1:Y:S01]  /*0020*/  LDC R3, c[0x0][0x364] ;  /* 0x0000d900ff037b82 */ /* 0x000e620000000800 */
[----:B------:R-:W2:Y:S01]  /*0030*/  LDCU.64 UR6, c[0x0][0x390] ;  /* 0x00007200ff0677ac */ /* 0x000ea20008000a00 */
[----:B------:R-:W1:Y:S06]  /*0040*/  S2R R0, SR_TID.Y ;  /* 0x0000000000007919 */ /* 0x000e6c0000002200 */
[----:B------:R-:W0:Y:S08]  /*0050*/  S2UR UR4, SR_CTAID.X ;  /* 0x00000000000479c3 */ /* 0x000e300000002500 */
[----:B------:R-:W0:Y:S08]  /*0060*/  LDC R2, c[0x0][0x360] ;  /* 0x0000d800ff027b82 */ /* 0x000e300000000800 */
[----:B------:R-:W1:Y:S01]  /*0070*/  S2UR UR5, SR_CTAID.Y ;  /* 0x00000000000579c3 */ /* 0x000e620000002600 */
[----:B0-----:R-:W-:-:S05]  /*0080*/  IMAD R7, R2, UR4, R7 ;  /* 0x0000000402077c24 */ /* 0x001fca000f8e0207 */
[----:B--2---:R-:W-:Y:S01]  /*0090*/  ISETP.GE.AND P0, PT, R7, UR7, PT ;  /* 0x0000000707007c0c */ /* 0x004fe2000bf06270 */
[----:B-1----:R-:W-:-:S05]  /*00a0*/  IMAD R0, R3, UR5, R0 ;  /* 0x0000000503007c24 */ /* 0x002fca000f8e0200 */
        /* <DEDUP_REMOVED lines=12> */
.L_x_1:
        /* <DEDUP_REMOVED lines=9> */
.L_x_3:


//--------------------- .nv.shared.reserved.0     --------------------------
	.section	.nv.shared.reserved.0,"aw",@nobits
	.weak		__nv_reservedSMEM_offset_0_alias
	.size		__nv_reservedSMEM_offset_0_alias, 0, 64
	.other		__nv_reservedSMEM_offset_0_alias,@"STO_CUDA_RESERVED_SHARED STV_DEFAULT"
__nv_reservedSMEM_offset_0_alias:
	.zero		0
	.zero		64


//--------------------- .nv.constant0._Z31transpose_naive_write_coalescedPfPKfii --------------------------
	.section	.nv.constant0._Z31transpose_naive_write_coalescedPfPKfii,"a",@progbits
	.sectionflags	@""
	.align	4
.nv.constant0._Z31transpose_naive_write_coalescedPfPKfii:
	.zero		920


//--------------------- .nv.constant0._Z30transpose_naive_read_coalescedPfPKfii --------------------------
	.section	.nv.constant0._Z30transpose_naive_read_coalescedPfPKfii,"a",@progbits
	.sectionflags	@""
	.align	4
.nv.constant0._Z30transpose_naive_read_coalescedPfPKfii:
	.zero		920


//--------------------- SYMBOLS --------------------------

	.type		.nv.reservedSmem.offset0,@object
	.size		.nv.reservedSmem.offset0,0x4
